	.headerflags	@"EF_CUDA_TEXMODE_UNIFIED EF_CUDA_64BIT_ADDRESS EF_CUDA_ACCELERATORS EF_CUDA_SM90 EF_CUDA_VIRTUAL_SM(EF_CUDA_SM90)"
	.elftype	@"ET_EXEC"


//--------------------- .nv.info                  --------------------------
	.section	.nv.info,"",@"SHT_CUDA_INFO"
	.align	4


	//----- nvinfo : EIATTR_REGCOUNT
	.align		4
        /*0000*/ 	.byte	0x04, 0x2f
        /*0002*/ 	.short	(.L_3 - .L_2)
	.align		4
.L_2:
        /*0004*/ 	.word	index@(triton_poi_fused__native_batch_norm_legit_no_training_cat_relu_14)
        /*0008*/ 	.word	0x0000001c


	//----- nvinfo : EIATTR_MIN_STACK_SIZE
	.align		4
.L_3:
        /*000c*/ 	.byte	0x04, 0x12
        /*000e*/ 	.short	(.L_5 - .L_4)
	.align		4
.L_4:
        /*0010*/ 	.word	index@(triton_poi_fused__native_batch_norm_legit_no_training_cat_relu_14)
        /*0014*/ 	.word	0x00000000


	//----- nvinfo : EIATTR_FRAME_SIZE
	.align		4
.L_5:
        /*0018*/ 	.byte	0x04, 0x11
        /*001a*/ 	.short	(.L_7 - .L_6)
	.align		4
.L_6:
        /*001c*/ 	.word	index@(triton_poi_fused__native_batch_norm_legit_no_training_cat_relu_14)
        /*0020*/ 	.word	0x00000000


	//----- nvinfo : EIATTR_MIN_STACK_SIZE
	.align		4
.L_7:
        /*0024*/ 	.byte	0x04, 0x12
        /*0026*/ 	.short	(.L_9 - .L_8)
	.align		4
.L_8:
        /*0028*/ 	.word	index@(triton_poi_fused__native_batch_norm_legit_no_training_cat_relu_14)
        /*002c*/ 	.word	0x00000000
.L_9:


//--------------------- .nv.info.triton_poi_fused__native_batch_norm_legit_no_training_cat_relu_14 --------------------------
	.section	.nv.info.triton_poi_fused__native_batch_norm_legit_no_training_cat_relu_14,"",@"SHT_CUDA_INFO"
	.sectionflags	@""
	.align	4


	//----- nvinfo : EIATTR_CUDA_API_VERSION
	.align		4
        /*0000*/ 	.byte	0x04, 0x37
        /*0002*/ 	.short	(.L_11 - .L_10)
.L_10:
        /*0004*/ 	.word	0x0000007c


	//----- nvinfo : EIATTR_KPARAM_INFO
	.align		4
.L_11:
        /*0008*/ 	.byte	0x04, 0x17
        /*000a*/ 	.short	(.L_13 - .L_12)
.L_12:
        /*000c*/ 	.word	0x00000000
        /*0010*/ 	.short	0x0008
        /*0012*/ 	.short	0x0040
        /*0014*/ 	.byte	0x00, 0xf0, 0x11, 0x00


	//----- nvinfo : EIATTR_KPARAM_INFO
	.align		4
.L_13:
        /*0018*/ 	.byte	0x04, 0x17
        /*001a*/ 	.short	(.L_15 - .L_14)
.L_14:
        /*001c*/ 	.word	0x00000000
        /*0020*/ 	.short	0x0007
        /*0022*/ 	.short	0x0038
        /*0024*/ 	.byte	0x00, 0xf4, 0x21, 0x00


	//----- nvinfo : EIATTR_KPARAM_INFO
	.align		4
.L_15:
        /*0028*/ 	.byte	0x04, 0x17
        /*002a*/ 	.short	(.L_17 - .L_16)
.L_16:
        /*002c*/ 	.word	0x00000000
        /*0030*/ 	.short	0x0006
        /*0032*/ 	.short	0x0030
        /*0034*/ 	.byte	0x00, 0xf4, 0x21, 0x00


	//----- nvinfo : EIATTR_KPARAM_INFO
	.align		4
.L_17:
        /*0038*/ 	.byte	0x04, 0x17
        /*003a*/ 	.short	(.L_19 - .L_18)
.L_18:
        /*003c*/ 	.word	0x00000000
        /*0040*/ 	.short	0x0005
        /*0042*/ 	.short	0x0028
        /*0044*/ 	.byte	0x00, 0xf4, 0x21, 0x00


	//----- nvinfo : EIATTR_KPARAM_INFO
	.align		4
.L_19:
        /*0048*/ 	.byte	0x04, 0x17
        /*004a*/ 	.short	(.L_21 - .L_20)
.L_20:
        /*004c*/ 	.word	0x00000000
        /*0050*/ 	.short	0x0004
        /*0052*/ 	.short	0x0020
        /*0054*/ 	.byte	0x00, 0xf4, 0x21, 0x00


	//----- nvinfo : EIATTR_KPARAM_INFO
	.align		4
.L_21:
        /*0058*/ 	.byte	0x04, 0x17
        /*005a*/ 	.short	(.L_23 - .L_22)
.L_22:
        /*005c*/ 	.word	0x00000000
        /*0060*/ 	.short	0x0003
        /*0062*/ 	.short	0x0018
        /*0064*/ 	.byte	0x00, 0xf4, 0x21, 0x00


	//----- nvinfo : EIATTR_KPARAM_INFO
	.align		4
.L_23:
        /*0068*/ 	.byte	0x04, 0x17
        /*006a*/ 	.short	(.L_25 - .L_24)
.L_24:
        /*006c*/ 	.word	0x00000000
        /*0070*/ 	.short	0x0002
        /*0072*/ 	.short	0x0010
        /*0074*/ 	.byte	0x00, 0xf4, 0x21, 0x00


	//----- nvinfo : EIATTR_KPARAM_INFO
	.align		4
.L_25:
        /*0078*/ 	.byte	0x04, 0x17
        /*007a*/ 	.short	(.L_27 - .L_26)
.L_26:
        /*007c*/ 	.word	0x00000000
        /*0080*/ 	.short	0x0001
        /*0082*/ 	.short	0x0008
        /*0084*/ 	.byte	0x00, 0xf4, 0x21, 0x00


	//----- nvinfo : EIATTR_KPARAM_INFO
	.align		4
.L_27:
        /*0088*/ 	.byte	0x04, 0x17
        /*008a*/ 	.short	(.L_29 - .L_28)
.L_28:
        /*008c*/ 	.word	0x00000000
        /*0090*/ 	.short	0x0000
        /*0092*/ 	.short	0x0000
        /*0094*/ 	.byte	0x00, 0xf4, 0x21, 0x00


	//----- nvinfo : EIATTR_SPARSE_MMA_MASK
	.align		4
.L_29:
        /*0098*/ 	.byte	0x03, 0x50
        /*009a*/ 	.short	0x0000


	//----- nvinfo : EIATTR_MAXREG_COUNT
	.align		4
        /*009c*/ 	.byte	0x03, 0x1b
        /*009e*/ 	.short	0x00ff


	//----- nvinfo : EIATTR_EXIT_INSTR_OFFSETS
	.align		4
        /*00a0*/ 	.byte	0x04, 0x1c
        /*00a2*/ 	.short	(.L_31 - .L_30)


	//   ....[0]....
.L_30:
        /*00a4*/ 	.word	0x00000680


	//   ....[1]....
        /*00a8*/ 	.word	0x000006a0


	//----- nvinfo : EIATTR_REQNTID
	.align		4
.L_31:
        /*00ac*/ 	.byte	0x04, 0x10
        /*00ae*/ 	.short	(.L_33 - .L_32)
.L_32:
        /*00b0*/ 	.word	0x00000080
        /*00b4*/ 	.word	0x00000001
        /*00b8*/ 	.word	0x00000001


	//----- nvinfo : EIATTR_CBANK_PARAM_SIZE
	.align		4
.L_33:
        /*00bc*/ 	.byte	0x03, 0x19
        /*00be*/ 	.short	0x0044


	//----- nvinfo : EIATTR_PARAM_CBANK
	.align		4
        /*00c0*/ 	.byte	0x04, 0x0a
        /*00c2*/ 	.short	(.L_35 - .L_34)
	.align		4
.L_34:
        /*00c4*/ 	.word	index@(.nv.constant0.triton_poi_fused__native_batch_norm_legit_no_training_cat_relu_14)
        /*00c8*/ 	.short	0x0210
        /*00ca*/ 	.short	0x0044


	//----- nvinfo : EIATTR_SW_WAR
	.align		4
.L_35:
        /*00cc*/ 	.byte	0x04, 0x36
        /*00ce*/ 	.short	(.L_37 - .L_36)
.L_36:
        /*00d0*/ 	.word	0x00000008
.L_37:


//--------------------- .nv.callgraph             --------------------------
	.section	.nv.callgraph,"",@"SHT_CUDA_CALLGRAPH"
	.align	4
	.sectionentsize	8
	.align		4
        /*0000*/ 	.word	0x00000000
	.align		4
        /*0004*/ 	.word	0xffffffff
	.align		4
        /*0008*/ 	.word	0x00000000
	.align		4
        /*000c*/ 	.word	0xfffffffe
	.align		4
        /*0010*/ 	.word	0x00000000
	.align		4
        /*0014*/ 	.word	0xfffffffd
	.align		4
        /*0018*/ 	.word	0x00000000
	.align		4
        /*001c*/ 	.word	0xfffffffc


//--------------------- .nv.constant4             --------------------------
	.section	.nv.constant4,"a",@progbits
	.align	8
	.align		8
.nv.constant4:
        /*0000*/ 	.dword	_$_str
	.align		8
        /*0008*/ 	.dword	_$_str_$_2


//--------------------- .text.triton_poi_fused__native_batch_norm_legit_no_training_cat_relu_14 --------------------------
	.section	.text.triton_poi_fused__native_batch_norm_legit_no_training_cat_relu_14,"ax",@progbits
	.align	128
        .global         triton_poi_fused__native_batch_norm_legit_no_training_cat_relu_14
        .type           triton_poi_fused__native_batch_norm_legit_no_training_cat_relu_14,@function
        .size           triton_poi_fused__native_batch_norm_legit_no_training_cat_relu_14,(.L_x_1 - triton_poi_fused__native_batch_norm_legit_no_training_cat_relu_14)
        .other          triton_poi_fused__native_batch_norm_legit_no_training_cat_relu_14,@"STO_CUDA_ENTRY STV_DEFAULT"
triton_poi_fused__native_batch_norm_legit_no_training_cat_relu_14:
.text.triton_poi_fused__native_batch_norm_legit_no_training_cat_relu_14:
[----:B------:R-:W0:Y:S01]  /*0000*/  LDC R1, c[0x0][0x28] ;  /* 0x00000a00ff017b82 */ /* 0x000e220000000800 */
[----:B------:R-:W1:Y:S07]  /*0010*/  S2R R0, SR_TID.X ;  /* 0x0000000000007919 */ /* 0x000e6e0000002100 */
[----:B------:R-:W2:Y:S01]  /*0020*/  LDC.64 R4, c[0x0][0x228] ;  /* 0x00008a00ff047b82 */ /* 0x000ea20000000a00 */
[----:B------:R-:W-:Y:S01]  /*0030*/  IMAD.MOV.U32 R6, RZ, RZ, RZ ;  /* 0x000000ffff067224 */ /* 0x000fe200078e00ff */
[----:B------:R-:W-:Y:S01]  /*0040*/  ULDC.64 UR4, c[0x0][0x208] ;  /* 0x0000820000047ab9 */ /* 0x000fe20000000a00 */
[----:B------:R-:W3:Y:S01]  /*0050*/  S2R R3, SR_CTAID.X ;  /* 0x0000000000037919 */ /* 0x000ee20000002500 */
[----:B------:R-:W-:Y:S01]  /*0060*/  HFMA2.MMA R10, -RZ, RZ, 0, 0 ;  /* 0x00000000ff0a7435 */ /* 0x000fe200000001ff */
[----:B------:R-:W-:-:S03]  /*0070*/  ULDC.64 UR6, c[0x0][0x218] ;  /* 0x0000860000067ab9 */ /* 0x000fc60000000a00 */
[----:B------:R-:W4:Y:S01]  /*0080*/  LDC.64 R14, c[0x0][0x220] ;  /* 0x00008800ff0e7b82 */ /* 0x000f220000000a00 */
[----:B-1----:R-:W-:-:S05]  /*0090*/  IMAD.SHL.U32 R0, R0, 0x2, RZ ;  /* 0x0000000200007824 */ /* 0x002fca00078e00ff */
[----:B------:R-:W-:-:S05]  /*00a0*/  LOP3.LUT R0, R0, 0xfe, RZ, 0xc0, !PT ;  /* 0x000000fe00007812 */ /* 0x000fca00078ec0ff */
[----:B---3--:R-:W-:-:S05]  /*00b0*/  IMAD R0, R3, 0x100, R0 ;  /* 0x0000010003007824 */ /* 0x008fca00078e0200 */
[----:B------:R-:W-:Y:S02]  /*00c0*/  SHF.R.S32.HI R3, RZ, 0x1f, R0 ;  /* 0x0000001fff037819 */ /* 0x000fe40000011400 */
[----:B------:R-:W-:Y:S02]  /*00d0*/  ISETP.GE.AND P0, PT, R0, 0x6800, PT ;  /* 0x000068000000780c */ /* 0x000fe40003f06270 */
[----:B------:R-:W-:-:S04]  /*00e0*/  LEA.HI R3, R3, R0, RZ, 0x6 ;  /* 0x0000000003037211 */ /* 0x000fc800078f30ff */
[----:B------:R-:W-:-:S05]  /*00f0*/  SHF.R.S32.HI R11, RZ, 0x6, R3 ;  /* 0x00000006ff0b7819 */ /* 0x000fca0000011403 */
[----:B------:R-:W-:-:S05]  /*0100*/  IMAD.HI R2, R11, 0x4ec4ec4f, RZ ;  /* 0x4ec4ec4f0b027827 */ /* 0x000fca00078e02ff */
[----:B------:R-:W-:-:S04]  /*0110*/  SHF.R.U32.HI R7, RZ, 0x1f, R2 ;  /* 0x0000001fff077819 */ /* 0x000fc80000011602 */
[----:B------:R-:W-:-:S05]  /*0120*/  LEA.HI.SX32 R2, R2, R7, 0x1b ;  /* 0x0000000702027211 */ /* 0x000fca00078fdaff */
[----:B------:R-:W-:-:S04]  /*0130*/  IMAD R11, R2, -0x68, R11 ;  /* 0xffffff98020b7824 */ /* 0x000fc800078e020b */
[----:B--2---:R-:W-:-:S05]  /*0140*/  IMAD.WIDE R4, R11, 0x4, R4 ;  /* 0x000000040b047825 */ /* 0x004fca00078e0204 */
[----:B------:R-:W2:Y:S01]  /*0150*/  @!P0 LDG.E.EL R6, desc[UR4][R4.64] ;  /* 0x0000000404068981 */ /* 0x000ea2000c2e1900 */
[----:B------:R-:W-:-:S03]  /*0160*/  IMAD.HI R2, R0, 0x4ec4ec4f, RZ ;  /* 0x4ec4ec4f00027827 */ /* 0x000fc600078e02ff */
[----:B------:R1:W3:Y:S01]  /*0170*/  @!P0 LDG.E.EL R10, desc[UR4][R4.64] ;  /* 0x00000004040a8981 */ /* 0x0002e2000c2e1900 */
[----:B------:R-:W-:Y:S01]  /*0180*/  IMAD.SHL.U32 R8, R11, 0x40, RZ ;  /* 0x000000400b087824 */ /* 0x000fe200078e00ff */
[----:B------:R-:W-:-:S04]  /*0190*/  SHF.R.U32.HI R7, RZ, 0x1f, R2 ;  /* 0x0000001fff077819 */ /* 0x000fc80000011602 */
[----:B------:R-:W-:Y:S02]  /*01a0*/  LEA.HI.SX32 R17, R2, R7, 0x15 ;  /* 0x0000000702117211 */ /* 0x000fe400078faaff */
[----:B------:R-:W-:Y:S02]  /*01b0*/  LOP3.LUT R7, R3, 0xffffffc0, RZ, 0xc0, !PT ;  /* 0xffffffc003077812 */ /* 0x000fe400078ec0ff */
[----:B------:R-:W5:Y:S01]  /*01c0*/  LDC.64 R2, c[0x0][0x210] ;  /* 0x00008400ff027b82 */ /* 0x000f620000000a00 */
[C---:B------:R-:W-:Y:S02]  /*01d0*/  IMAD R9, R17.reuse, 0x300, RZ ;  /* 0x0000030011097824 */ /* 0x040fe400078e02ff */
[----:B------:R-:W-:Y:S02]  /*01e0*/  IMAD.IADD R7, R0, 0x1, -R7 ;  /* 0x0000000100077824 */ /* 0x000fe400078e0a07 */
[----:B-1----:R-:W-:Y:S01]  /*01f0*/  IMAD R4, R17, -0x1a00, R0 ;  /* 0xffffe60011047824 */ /* 0x002fe200078e0200 */
[----:B------:R-:W-:-:S02]  /*0200*/  SHF.R.S32.HI R13, RZ, 0x1f, R9 ;  /* 0x0000001fff0d7819 */ /* 0x000fc40000011409 */
[----:B------:R-:W-:Y:S01]  /*0210*/  IADD3 R18, P1, P2, R8, R7, R9 ;  /* 0x0000000708127210 */ /* 0x000fe20007a3e009 */
[----:B------:R-:W-:Y:S01]  /*0220*/  IMAD R25, R17, 0x1700, R4 ;  /* 0x0000170011197824 */ /* 0x000fe200078e0204 */
[----:B------:R-:W-:Y:S02]  /*0230*/  SHF.R.S32.HI R8, RZ, 0x1f, R8 ;  /* 0x0000001fff087819 */ /* 0x000fe40000011408 */
[----:B------:R-:W-:Y:S02]  /*0240*/  CS2R R4, SRZ ;  /* 0x0000000000047805 */ /* 0x000fe4000001ff00 */
[----:B------:R-:W-:Y:S02]  /*0250*/  SHF.R.S32.HI R7, RZ, 0x1f, R7 ;  /* 0x0000001fff077819 */ /* 0x000fe40000011407 */
[----:B------:R-:W-:Y:S02]  /*0260*/  LEA R16, P3, R18, UR6, 0x2 ;  /* 0x0000000612107c11 */ /* 0x000fe4000f8610ff */
[----:B------:R-:W-:-:S02]  /*0270*/  IADD3.X R7, R8, R7, R13, P1, P2 ;  /* 0x0000000708077210 */ /* 0x000fc40000fe440d */
[----:B------:R-:W1:Y:S01]  /*0280*/  LDC.64 R12, c[0x0][0x230] ;  /* 0x00008c00ff0c7b82 */ /* 0x000e620000000a00 */
[C---:B------:R-:W-:Y:S02]  /*0290*/  ISETP.GE.AND P2, PT, R11.reuse, 0x5c, PT ;  /* 0x0000005c0b00780c */ /* 0x040fe40003f46270 */
[----:B------:R-:W-:Y:S02]  /*02a0*/  ISETP.GT.AND P1, PT, R11, 0x5b, !P0 ;  /* 0x0000005b0b00780c */ /* 0x000fe40004724270 */
[----:B------:R-:W-:Y:S01]  /*02b0*/  ISETP.LT.AND P4, PT, R0, 0x6800, !P2 ;  /* 0x000068000000780c */ /* 0x000fe20005781270 */
[----:B-----5:R-:W-:Y:S01]  /*02c0*/  IMAD.WIDE R24, R25, 0x4, R2 ;  /* 0x0000000419187825 */ /* 0x020fe200078e0202 */
[----:B------:R-:W-:Y:S01]  /*02d0*/  CS2R R2, SRZ ;  /* 0x0000000000027805 */ /* 0x000fe2000001ff00 */
[----:B------:R-:W5:Y:S01]  /*02e0*/  LDC.64 R8, c[0x0][0x238] ;  /* 0x00008e00ff087b82 */ /* 0x000f620000000a00 */
[----:B------:R-:W-:Y:S01]  /*02f0*/  LEA.HI.X R17, R18, UR7, R7, 0x2, P3 ;  /* 0x0000000712117c11 */ /* 0x000fe200098f1407 */
[----:B----4-:R-:W-:Y:S01]  /*0300*/  IMAD.WIDE R22, R11, 0x4, R14 ;  /* 0x000000040b167825 */ /* 0x010fe200078e020e */
[----:B------:R-:W-:-:S02]  /*0310*/  MOV R7, RZ ;  /* 0x000000ff00077202 */ /* 0x000fc40000000f00 */
[----:B------:R-:W-:-:S03]  /*0320*/  CS2R R14, SRZ ;  /* 0x00000000000e7805 */ /* 0x000fc6000001ff00 */
[----:B------:R-:W4:Y:S04]  /*0330*/  @P1 LDG.E.64 R4, desc[UR4][R16.64+-0x5c00] ;  /* 0xffa4000410041981 */ /* 0x000f28000c1e1b00 */
[----:B------:R-:W4:Y:S01]  /*0340*/  @P4 LDG.E.64 R2, desc[UR4][R24.64] ;  /* 0x0000000418024981 */ /* 0x000f22000c1e1b00 */
[----:B-1----:R-:W-:-:S03]  /*0350*/  IMAD.WIDE R12, R11, 0x4, R12 ;  /* 0x000000040b0c7825 */ /* 0x002fc600078e020c */
[----:B------:R-:W4:Y:S04]  /*0360*/  @!P0 LDG.E.EL R7, desc[UR4][R22.64] ;  /* 0x0000000416078981 */ /* 0x000f28000c2e1900 */
[----:B------:R-:W4:Y:S01]  /*0370*/  @!P0 LDG.E.EL R14, desc[UR4][R22.64] ;  /* 0x00000004160e8981 */ /* 0x000f22000c2e1900 */
[----:B-----5:R-:W-:Y:S01]  /*0380*/  IMAD.WIDE R8, R11, 0x4, R8 ;  /* 0x000000040b087825 */ /* 0x020fe200078e0208 */
[----:B------:R-:W-:-:S03]  /*0390*/  HFMA2.MMA R11, -RZ, RZ, 0, 0 ;  /* 0x00000000ff0b7435 */ /* 0x000fc600000001ff */
[----:B------:R-:W-:Y:S01]  /*03a0*/  IMAD.MOV.U32 R20, RZ, RZ, RZ ;  /* 0x000000ffff147224 */ /* 0x000fe200078e00ff */
[----:B------:R-:W5:Y:S01]  /*03b0*/  @!P0 LDG.E.EL R15, desc[UR4][R8.64] ;  /* 0x00000004080f8981 */ /* 0x000f62000c2e1900 */
[----:B------:R-:W-:-:S04]  /*03c0*/  IMAD.MOV.U32 R18, RZ, RZ, RZ ;  /* 0x000000ffff127224 */ /* 0x000fc800078e00ff */
[----:B------:R-:W5:Y:S04]  /*03d0*/  @!P0 LDG.E.EL R20, desc[UR4][R12.64] ;  /* 0x000000040c148981 */ /* 0x000f68000c2e1900 */
[----:B------:R1:W5:Y:S04]  /*03e0*/  @!P0 LDG.E.EL R18, desc[UR4][R12.64] ;  /* 0x000000040c128981 */ /* 0x000368000c2e1900 */
[----:B------:R1:W5:Y:S01]  /*03f0*/  @!P0 LDG.E.EL R11, desc[UR4][R8.64] ;  /* 0x00000004080b8981 */ /* 0x000362000c2e1900 */
[----:B------:R-:W-:Y:S01]  /*0400*/  IMAD.MOV.U32 R21, RZ, RZ, 0x3e800000 ;  /* 0x3e800000ff157424 */ /* 0x000fe200078e00ff */
[----:B01----:R-:W0:Y:S08]  /*0410*/  LDC.64 R12, c[0x0][0x240] ;  /* 0x00009000ff0c7b82 */ /* 0x003e300000000a00 */
[----:B------:R-:W1:Y:S01]  /*0420*/  LDC.64 R8, c[0x0][0x248] ;  /* 0x00009200ff087b82 */ /* 0x000e620000000a00 */
[----:B0-----:R-:W-:-:S04]  /*0430*/  IMAD.WIDE R12, R0, 0x4, R12 ;  /* 0x00000004000c7825 */ /* 0x001fc800078e020c */
[----:B-1----:R-:W-:-:S04]  /*0440*/  IMAD.WIDE R8, R0, 0x4, R8 ;  /* 0x0000000400087825 */ /* 0x002fc800078e0208 */
[----:B--2---:R-:W-:-:S04]  /*0450*/  FADD R6, R6, 9.9999997473787516356e-06 ;  /* 0x3727c5ac06067421 */ /* 0x004fc80000000000 */
[----:B------:R-:W0:Y:S01]  /*0460*/  MUFU.SQRT R16, R6 ;  /* 0x0000000600107308 */ /* 0x000e220000002000 */
[----:B---3--:R-:W-:-:S07]  /*0470*/  FADD R10, R10, 9.9999997473787516356e-06 ;  /* 0x3727c5ac0a0a7421 */ /* 0x008fce0000000000 */
[----:B------:R-:W1:Y:S01]  /*0480*/  MUFU.SQRT R17, R10 ;  /* 0x0000000a00117308 */ /* 0x000e620000002000 */
[C---:B0-----:R-:W-:Y:S02]  /*0490*/  FSETP.GT.AND P6, PT, R16.reuse, 8.50705917302346158658e+37, PT ;  /* 0x7e8000001000780b */ /* 0x041fe40003fc4000 */
[----:B------:R-:W-:Y:S02]  /*04a0*/  FSETP.GEU.AND P3, PT, R16, 1.175494350822287508e-38, PT ;  /* 0x008000001000780b */ /* 0x000fe40003f6e000 */
[----:B------:R-:W-:Y:S02]  /*04b0*/  FSEL R19, R21, 1, P6 ;  /* 0x3f80000015137808 */ /* 0x000fe40003000000 */
[----:B-1----:R-:W-:-:S07]  /*04c0*/  FSETP.GT.AND P5, PT, R17, 8.50705917302346158658e+37, PT ;  /* 0x7e8000001100780b */ /* 0x002fce0003fa4000 */
[----:B------:R-:W-:Y:S01]  /*04d0*/  @P6 FMUL R16, R16, 0.25 ;  /* 0x3e80000010106820 */ /* 0x000fe20000400000 */
[----:B------:R-:W-:-:S03]  /*04e0*/  FSETP.GEU.AND P6, PT, R17, 1.175494350822287508e-38, PT ;  /* 0x008000001100780b */ /* 0x000fc60003fce000 */
[----:B------:R-:W-:Y:S02]  /*04f0*/  @!P3 FMUL R16, R16, 16777216 ;  /* 0x4b8000001010b820 */ /* 0x000fe40000400000 */
[----:B------:R-:W-:-:S08]  /*0500*/  @P5 FMUL R17, R17, 0.25 ;  /* 0x3e80000011115820 */ /* 0x000fd00000400000 */
[----:B------:R-:W-:Y:S01]  /*0510*/  @!P6 FMUL R17, R17, 16777216 ;  /* 0x4b8000001111e820 */ /* 0x000fe20000400000 */
[----:B------:R-:W0:Y:S01]  /*0520*/  MUFU.RCP R16, R16 ;  /* 0x0000001000107308 */ /* 0x000e220000001000 */
[----:B------:R-:W-:-:S07]  /*0530*/  FSEL R6, R21, 1, P5 ;  /* 0x3f80000015067808 */ /* 0x000fce0002800000 */
[----:B------:R-:W1:Y:S01]  /*0540*/  MUFU.RCP R17, R17 ;  /* 0x0000001100117308 */ /* 0x000e620000001000 */
[----:B----4-:R-:W-:Y:S02]  /*0550*/  SEL R2, R2, RZ, P4 ;  /* 0x000000ff02027207 */ /* 0x010fe40002000000 */
[----:B------:R-:W-:Y:S01]  /*0560*/  SEL R3, R3, RZ, P4 ;  /* 0x000000ff03037207 */ /* 0x000fe20002000000 */
[----:B------:R-:W-:Y:S01]  /*0570*/  @!P3 FMUL R19, R19, 16777216 ;  /* 0x4b8000001313b820 */ /* 0x000fe20000400000 */
[----:B------:R-:W-:Y:S01]  /*0580*/  @P2 SEL R2, R4, RZ, P1 ;  /* 0x000000ff04022207 */ /* 0x000fe20000800000 */
[----:B------:R-:W-:Y:S01]  /*0590*/  @!P6 FMUL R6, R6, 16777216 ;  /* 0x4b8000000606e820 */ /* 0x000fe20000400000 */
[----:B------:R-:W-:Y:S01]  /*05a0*/  @P2 SEL R3, R5, RZ, P1 ;  /* 0x000000ff05032207 */ /* 0x000fe20000800000 */
[----:B0-----:R-:W-:Y:S02]  /*05b0*/  FMUL R16, R16, R19 ;  /* 0x0000001310107220 */ /* 0x001fe40000400000 */
[----:B------:R-:W-:-:S02]  /*05c0*/  FADD R7, R2, -R7 ;  /* 0x8000000702077221 */ /* 0x000fc40000000000 */
[----:B------:R-:W-:Y:S01]  /*05d0*/  FADD R14, R3, -R14 ;  /* 0x8000000e030e7221 */ /* 0x000fe20000000000 */
[----:B-1----:R-:W-:Y:S01]  /*05e0*/  FMUL R17, R17, R6 ;  /* 0x0000000611117220 */ /* 0x002fe20000400000 */
[----:B------:R-:W-:-:S03]  /*05f0*/  FMUL R16, R7, R16 ;  /* 0x0000001007107220 */ /* 0x000fc60000400000 */
[----:B------:R-:W-:Y:S01]  /*0600*/  FMUL R14, R14, R17 ;  /* 0x000000110e0e7220 */ /* 0x000fe20000400000 */
[----:B-----5:R-:W-:Y:S01]  /*0610*/  FFMA R15, R16, R20, R15 ;  /* 0x00000014100f7223 */ /* 0x020fe2000000000f */
[----:B------:R0:W-:Y:S02]  /*0620*/  @!P0 STG.E.64 desc[UR4][R12.64], R2 ;  /* 0x000000020c008986 */ /* 0x0001e4000c101b04 */
[----:B------:R-:W-:Y:S02]  /*0630*/  FFMA R11, R14, R18, R11 ;  /* 0x000000120e0b7223 */ /* 0x000fe4000000000b */
[----:B------:R-:W-:-:S03]  /*0640*/  FSETP.GEU.AND P1, PT, R15, RZ, PT ;  /* 0x000000ff0f00720b */ /* 0x000fc60003f2e000 */
[----:B------:R-:W-:Y:S02]  /*0650*/  FSETP.GEU.AND P2, PT, R11, RZ, PT ;  /* 0x000000ff0b00720b */ /* 0x000fe40003f4e000 */
[----:B------:R-:W-:Y:S02]  /*0660*/  FSEL R10, R15, RZ, P1 ;  /* 0x000000ff0f0a7208 */ /* 0x000fe40000800000 */
[----:B------:R-:W-:Y:S01]  /*0670*/  FSEL R11, R11, RZ, P2 ;  /* 0x000000ff0b0b7208 */ /* 0x000fe20001000000 */
[----:B0-----:R-:W-:Y:S08]  /*0680*/  @P0 EXIT ;  /* 0x000000000000094d */ /* 0x001ff00003800000 */
[----:B------:R-:W-:Y:S01]  /*0690*/  STG.E.64 desc[UR4][R8.64], R10 ;  /* 0x0000000a08007986 */ /* 0x000fe2000c101b04 */
[----:B------:R-:W-:Y:S05]  /*06a0*/  EXIT ;  /* 0x000000000000794d */ /* 0x000fea0003800000 */
.L_x_0:
[----:B------:R-:W-:-:S00]  /*06b0*/  BRA `(.L_x_0) ;  /* 0xfffffffc00fc7947 */ /* 0x000fc0000383ffff */
[----:B------:R-:W-:-:S00]  /*06c0*/  NOP ;  /* 0x0000000000007918 */ /* 0x000fc00000000000 */
        /* <DEDUP_REMOVED lines=11> */
.L_x_1:


//--------------------- .nv.global.init           --------------------------
	.section	.nv.global.init,"aw",@progbits
.nv.global.init:
	.type		_$_str,@object
	.size		_$_str,(_$_str_$_2 - _$_str)
_$_str:
        /*0000*/ 	.byte	0x5f, 0x5f, 0x43, 0x55, 0x44, 0x41, 0x5f, 0x46, 0x54, 0x5a, 0x00
	.type		_$_str_$_2,@object
	.size		_$_str_$_2,(.L_1 - _$_str_$_2)
_$_str_$_2:
        /*000b*/ 	.byte	0x5f, 0x5f, 0x43, 0x55, 0x44, 0x41, 0x5f, 0x50, 0x52, 0x45, 0x43, 0x5f, 0x53, 0x51, 0x52, 0x54
        /*001b*/ 	.byte	0x00
.L_1:


//--------------------- .nv.constant0.triton_poi_fused__native_batch_norm_legit_no_training_cat_relu_14 --------------------------
	.section	.nv.constant0.triton_poi_fused__native_batch_norm_legit_no_training_cat_relu_14,"a",@progbits
	.sectionflags	@""
	.align	4
.nv.constant0.triton_poi_fused__native_batch_norm_legit_no_training_cat_relu_14:
	.zero		596
